//
// Generated by NVIDIA NVVM Compiler
//
// Compiler Build ID: CL-36424714
// Cuda compilation tools, release 13.0, V13.0.88
// Based on NVVM 20.0.0
//

.version 9.0
.target sm_100
.address_size 64

	// .globl	_Z11set_currentiPfS_S_

.visible .entry _Z11set_currentiPfS_S_(
	.param .u32 _Z11set_currentiPfS_S__param_0,
	.param .u64 .ptr .align 1 _Z11set_currentiPfS_S__param_1,
	.param .u64 .ptr .align 1 _Z11set_currentiPfS_S__param_2,
	.param .u64 .ptr .align 1 _Z11set_currentiPfS_S__param_3
)
{
	.reg .pred 	%p<3>;
	.reg .b32 	%r<11>;
	.reg .b32 	%f<7>;
	.reg .b64 	%rd<11>;

	ld.param.u32 	%r6, [_Z11set_currentiPfS_S__param_0];
	ld.param.u64 	%rd4, [_Z11set_currentiPfS_S__param_1];
	ld.param.u64 	%rd5, [_Z11set_currentiPfS_S__param_2];
	ld.param.u64 	%rd6, [_Z11set_currentiPfS_S__param_3];
	mov.u32 	%r7, %tid.x;
	mov.u32 	%r8, %ctaid.x;
	mov.u32 	%r1, %ntid.x;
	mad.lo.s32 	%r10, %r8, %r1, %r7;
	setp.ge.s32 	%p1, %r10, %r6;
	@%p1 bra 	$L__BB0_3;
	mov.u32 	%r9, %nctaid.x;
	mul.lo.s32 	%r3, %r1, %r9;
	cvta.to.global.u64 	%rd1, %rd4;
	cvta.to.global.u64 	%rd2, %rd5;
	cvta.to.global.u64 	%rd3, %rd6;
$L__BB0_2:
	mul.wide.s32 	%rd7, %r10, 4;
	add.s64 	%rd8, %rd1, %rd7;
	ld.global.f32 	%f1, [%rd8];
	mul.f32 	%f2, %f1, 0f3F000000;
	st.global.f32 	[%rd8], %f2;
	add.s64 	%rd9, %rd2, %rd7;
	ld.global.f32 	%f3, [%rd9];
	mul.f32 	%f4, %f3, 0f3F000000;
	st.global.f32 	[%rd9], %f4;
	add.s64 	%rd10, %rd3, %rd7;
	ld.global.f32 	%f5, [%rd10];
	mul.f32 	%f6, %f5, 0f3F000000;
	st.global.f32 	[%rd10], %f6;
	add.s32 	%r10, %r10, %r3;
	setp.lt.s32 	%p2, %r10, %r6;
	@%p2 bra 	$L__BB0_2;
$L__BB0_3:
	ret;

}


// ===== COMPILED SASS (sm_100) =====

	.target	sm_100

	.elftype	@"ET_EXEC"


//--------------------- .note.nv.tkinfo           --------------------------
	.section	.note.nv.tkinfo,"",@"SHT_NOTE"
	.sectionflags	@"SHF_NOTE_NV_TKINFO"
	.tkinfo
        /*0018*/ 	.word	0x00000002
        /*0030*/ 	.string	""
        /*0030*/ 	.string	"ptxas"
        /*0030*/ 	.string	"Cuda compilation tools, release 13.0, V13.0.88"
        /*0030*/ 	.string	"Build cuda_13.0.r13.0/compiler.36424714_0"
        /*0030*/ 	.string	"-arch sm_100 -m 64 "



//--------------------- .note.nv.cuinfo           --------------------------
	.section	.note.nv.cuinfo,"",@"SHT_NOTE"
	.sectionflags	@"SHF_NOTE_NV_CUINFO"
        /*0018*/ 	.short	0x0002
        /*001a*/ 	.short	0x0064
        /*001c*/ 	.short	0x0082
	.zero		2


//--------------------- .nv.info                  --------------------------
	.section	.nv.info,"",@"SHT_CUDA_INFO"
	.align	4


	//----- nvinfo : EIATTR_REGCOUNT
	.align		4
        /*0000*/ 	.byte	0x04, 0x2f
        /*0002*/ 	.short	(.L_1 - .L_0)
	.align		4
.L_0:
        /*0004*/ 	.word	index@(_Z11set_currentiPfS_S_)
        /*0008*/ 	.word	0x00000018


	//----- nvinfo : EIATTR_FRAME_SIZE
	.align		4
.L_1:
        /*000c*/ 	.byte	0x04, 0x11
        /*000e*/ 	.short	(.L_3 - .L_2)
	.align		4
.L_2:
        /*0010*/ 	.word	index@(_Z11set_currentiPfS_S_)
        /*0014*/ 	.word	0x00000000


	//----- nvinfo : EIATTR_MIN_STACK_SIZE
	.align		4
.L_3:
        /*0018*/ 	.byte	0x04, 0x12
        /*001a*/ 	.short	(.L_5 - .L_4)
	.align		4
.L_4:
        /*001c*/ 	.word	index@(_Z11set_currentiPfS_S_)
        /*0020*/ 	.word	0x00000000
.L_5:


//--------------------- .nv.compat                --------------------------
	.section	.nv.compat,"",@"SHT_CUDA_COMPAT_INFO"
	.align	4
        /*0000*/ 	.byte	0x02, 0x09, 0x00, 0x00, 0x02, 0x02, 0x01, 0x00, 0x02, 0x05, 0x05, 0x00, 0x03, 0x07, 0x01, 0x01
        /*0010*/ 	.byte	0x02, 0x03, 0x00, 0x00, 0x02, 0x06, 0x01, 0x00, 0x04, 0x0b, 0x08, 0x00, 0x09, 0x00, 0x00, 0x00
        /*0020*/ 	.byte	0x00, 0x00, 0x00, 0x00


//--------------------- .nv.info._Z11set_currentiPfS_S_ --------------------------
	.section	.nv.info._Z11set_currentiPfS_S_,"",@"SHT_CUDA_INFO"
	.sectionflags	@""
	.align	4


	//----- nvinfo : EIATTR_CUDA_API_VERSION
	.align		4
        /*0000*/ 	.byte	0x04, 0x37
        /*0002*/ 	.short	(.L_7 - .L_6)
.L_6:
        /*0004*/ 	.word	0x00000082


	//----- nvinfo : EIATTR_KPARAM_INFO
	.align		4
.L_7:
        /*0008*/ 	.byte	0x04, 0x17
        /*000a*/ 	.short	(.L_9 - .L_8)
.L_8:
        /*000c*/ 	.word	0x00000000
        /*0010*/ 	.short	0x0003
        /*0012*/ 	.short	0x0018
        /*0014*/ 	.byte	0x00, 0xf5, 0x21, 0x00


	//----- nvinfo : EIATTR_KPARAM_INFO
	.align		4
.L_9:
        /*0018*/ 	.byte	0x04, 0x17
        /*001a*/ 	.short	(.L_11 - .L_10)
.L_10:
        /*001c*/ 	.word	0x00000000
        /*0020*/ 	.short	0x0002
        /*0022*/ 	.short	0x0010
        /*0024*/ 	.byte	0x00, 0xf5, 0x21, 0x00


	//----- nvinfo : EIATTR_KPARAM_INFO
	.align		4
.L_11:
        /*0028*/ 	.byte	0x04, 0x17
        /*002a*/ 	.short	(.L_13 - .L_12)
.L_12:
        /*002c*/ 	.word	0x00000000
        /*0030*/ 	.short	0x0001
        /*0032*/ 	.short	0x0008
        /*0034*/ 	.byte	0x00, 0xf5, 0x21, 0x00


	//----- nvinfo : EIATTR_KPARAM_INFO
	.align		4
.L_13:
        /*0038*/ 	.byte	0x04, 0x17
        /*003a*/ 	.short	(.L_15 - .L_14)
.L_14:
        /*003c*/ 	.word	0x00000000
        /*0040*/ 	.short	0x0000
        /*0042*/ 	.short	0x0000
        /*0044*/ 	.byte	0x00, 0xf0, 0x11, 0x00


	//----- nvinfo : EIATTR_SPARSE_MMA_MASK
	.align		4
.L_15:
        /*0048*/ 	.byte	0x03, 0x50
        /*004a*/ 	.short	0x0000


	//----- nvinfo : EIATTR_MAXREG_COUNT
	.align		4
        /*004c*/ 	.byte	0x03, 0x1b
        /*004e*/ 	.short	0x00ff


	//----- nvinfo : EIATTR_MERCURY_ISA_VERSION
	.align		4
        /*0050*/ 	.byte	0x03, 0x5f
        /*0052*/ 	.short	0x0101


	//----- nvinfo : EIATTR_VRC_CTA_INIT_COUNT
	.align		4
        /*0054*/ 	.byte	0x02, 0x4a
	.zero		1
	.zero		1


	//----- nvinfo : EIATTR_EXIT_INSTR_OFFSETS
	.align		4
        /*0058*/ 	.byte	0x04, 0x1c
        /*005a*/ 	.short	(.L_17 - .L_16)


	//   ....[0]....
.L_16:
        /*005c*/ 	.word	0x00000070


	//   ....[1]....
        /*0060*/ 	.word	0x000001d0


	//----- nvinfo : EIATTR_CRS_STACK_SIZE
	.align		4
.L_17:
        /*0064*/ 	.byte	0x04, 0x1e
        /*0066*/ 	.short	(.L_19 - .L_18)
.L_18:
        /*0068*/ 	.word	0x00000000


	//----- nvinfo : EIATTR_CBANK_PARAM_SIZE
	.align		4
.L_19:
        /*006c*/ 	.byte	0x03, 0x19
        /*006e*/ 	.short	0x0020


	//----- nvinfo : EIATTR_PARAM_CBANK
	.align		4
        /*0070*/ 	.byte	0x04, 0x0a
        /*0072*/ 	.short	(.L_21 - .L_20)
	.align		4
.L_20:
        /*0074*/ 	.word	index@(.nv.constant0._Z11set_currentiPfS_S_)
        /*0078*/ 	.short	0x0380
        /*007a*/ 	.short	0x0020


	//----- nvinfo : EIATTR_SW_WAR
	.align		4
.L_21:
        /*007c*/ 	.byte	0x04, 0x36
        /*007e*/ 	.short	(.L_23 - .L_22)
.L_22:
        /*0080*/ 	.word	0x00000008
.L_23:


//--------------------- .nv.callgraph             --------------------------
	.section	.nv.callgraph,"",@"SHT_CUDA_CALLGRAPH"
	.align	4
	.sectionentsize	8
	.align		4
        /*0000*/ 	.word	0x00000000
	.align		4
        /*0004*/ 	.word	0xffffffff
	.align		4
        /*0008*/ 	.word	0x00000000
	.align		4
        /*000c*/ 	.word	0xfffffffe
	.align		4
        /*0010*/ 	.word	0x00000000
	.align		4
        /*0014*/ 	.word	0xfffffffd
	.align		4
        /*0018*/ 	.word	0x00000000
	.align		4
        /*001c*/ 	.word	0xfffffffc


//--------------------- .text._Z11set_currentiPfS_S_ --------------------------
	.section	.text._Z11set_currentiPfS_S_,"ax",@progbits
	.align	128
        .global         _Z11set_currentiPfS_S_
        .type           _Z11set_currentiPfS_S_,@function
        .size           _Z11set_currentiPfS_S_,(.L_x_2 - _Z11set_currentiPfS_S_)
        .other          _Z11set_currentiPfS_S_,@"STO_CUDA_ENTRY STV_DEFAULT"
_Z11set_currentiPfS_S_:
.text._Z11set_currentiPfS_S_:
[----:B------:R-:W-:Y:S01]  /*0000*/  LDC R1, c[0x0][0x37c] ;  /* 0x0000df00ff017b82 */ /* 0x000fe20000000800 */
[----:B------:R-:W0:Y:S07]  /*0010*/  S2R R0, SR_TID.X ;  /* 0x0000000000007919 */ /* 0x000e2e0000002100 */
[----:B------:R-:W0:Y:S01]  /*0020*/  S2UR UR4, SR_CTAID.X ;  /* 0x00000000000479c3 */ /* 0x000e220000002500 */
[----:B------:R-:W1:Y:S07]  /*0030*/  LDCU UR5, c[0x0][0x380] ;  /* 0x00007000ff0577ac */ /* 0x000e6e0008000800 */
[----:B------:R-:W0:Y:S02]  /*0040*/  LDC R15, c[0x0][0x360] ;  /* 0x0000d800ff0f7b82 */ /* 0x000e240000000800 */
[----:B0-----:R-:W-:-:S05]  /*0050*/  IMAD R0, R15, UR4, R0 ;  /* 0x000000040f007c24 */ /* 0x001fca000f8e0200 */
[----:B-1----:R-:W-:-:S13]  /*0060*/  ISETP.GE.AND P0, PT, R0, UR5, PT ;  /* 0x0000000500007c0c */ /* 0x002fda000bf06270 */
[----:B------:R-:W-:Y:S05]  /*0070*/  @P0 EXIT ;  /* 0x000000000000094d */ /* 0x000fea0003800000 */
[----:B------:R-:W0:Y:S01]  /*0080*/  LDC.64 R2, c[0x0][0x388] ;  /* 0x0000e200ff027b82 */ /* 0x000e220000000a00 */
[----:B------:R-:W1:Y:S01]  /*0090*/  LDCU UR4, c[0x0][0x370] ;  /* 0x00006e00ff0477ac */ /* 0x000e620008000800 */
[----:B------:R-:W2:Y:S06]  /*00a0*/  LDCU.64 UR6, c[0x0][0x358] ;  /* 0x00006b00ff0677ac */ /* 0x000eac0008000a00 */
[----:B------:R-:W3:Y:S08]  /*00b0*/  LDC.64 R4, c[0x0][0x390] ;  /* 0x0000e400ff047b82 */ /* 0x000ef00000000a00 */
[----:B------:R-:W4:Y:S01]  /*00c0*/  LDC.64 R6, c[0x0][0x398] ;  /* 0x0000e600ff067b82 */ /* 0x000f220000000a00 */
[----:B-1----:R-:W-:-:S07]  /*00d0*/  IMAD R15, R15, UR4, RZ ;  /* 0x000000040f0f7c24 */ /* 0x002fce000f8e02ff */
.L_x_0:
[----:B01----:R-:W-:-:S05]  /*00e0*/  IMAD.WIDE R8, R0, 0x4, R2 ;  /* 0x0000000400087825 */ /* 0x003fca00078e0202 */
[----:B--2---:R-:W2:Y:S02]  /*00f0*/  LDG.E R10, desc[UR6][R8.64] ;  /* 0x00000006080a7981 */ /* 0x004ea4000c1e1900 */
[----:B--2---:R-:W-:Y:S01]  /*0100*/  FMUL R17, R10, 0.5 ;  /* 0x3f0000000a117820 */ /* 0x004fe20000400000 */
[----:B---3--:R-:W-:-:S04]  /*0110*/  IMAD.WIDE R10, R0, 0x4, R4 ;  /* 0x00000004000a7825 */ /* 0x008fc800078e0204 */
[----:B------:R1:W-:Y:S04]  /*0120*/  STG.E desc[UR6][R8.64], R17 ;  /* 0x0000001108007986 */ /* 0x0003e8000c101906 */
[----:B------:R-:W2:Y:S02]  /*0130*/  LDG.E R12, desc[UR6][R10.64] ;  /* 0x000000060a0c7981 */ /* 0x000ea4000c1e1900 */
[----:B--2---:R-:W-:Y:S01]  /*0140*/  FMUL R19, R12, 0.5 ;  /* 0x3f0000000c137820 */ /* 0x004fe20000400000 */
[----:B----4-:R-:W-:-:S04]  /*0150*/  IMAD.WIDE R12, R0, 0x4, R6 ;  /* 0x00000004000c7825 */ /* 0x010fc800078e0206 */
[----:B------:R1:W-:Y:S04]  /*0160*/  STG.E desc[UR6][R10.64], R19 ;  /* 0x000000130a007986 */ /* 0x0003e8000c101906 */
[----:B------:R-:W2:Y:S01]  /*0170*/  LDG.E R14, desc[UR6][R12.64] ;  /* 0x000000060c0e7981 */ /* 0x000ea2000c1e1900 */
[----:B------:R-:W-:-:S04]  /*0180*/  IADD3 R0, PT, PT, R15, R0, RZ ;  /* 0x000000000f007210 */ /* 0x000fc80007ffe0ff */
[----:B------:R-:W-:Y:S01]  /*0190*/  ISETP.GE.AND P0, PT, R0, UR5, PT ;  /* 0x0000000500007c0c */ /* 0x000fe2000bf06270 */
[----:B--2---:R-:W-:-:S05]  /*01a0*/  FMUL R21, R14, 0.5 ;  /* 0x3f0000000e157820 */ /* 0x004fca0000400000 */
[----:B------:R1:W-:Y:S07]  /*01b0*/  STG.E desc[UR6][R12.64], R21 ;  /* 0x000000150c007986 */ /* 0x0003ee000c101906 */
[----:B------:R-:W-:Y:S05]  /*01c0*/  @!P0 BRA `(.L_x_0) ;  /* 0xfffffffc00c48947 */ /* 0x000fea000383ffff */
[----:B------:R-:W-:Y:S05]  /*01d0*/  EXIT ;  /* 0x000000000000794d */ /* 0x000fea0003800000 */
.L_x_1:
[----:B------:R-:W-:-:S00]  /*01e0*/  BRA `(.L_x_1) ;  /* 0xfffffffc00fc7947 */ /* 0x000fc0000383ffff */
[----:B------:R-:W-:-:S00]  /*01f0*/  NOP ;  /* 0x0000000000007918 */ /* 0x000fc00000000000 */
        /* <DEDUP_REMOVED lines=8> */
.L_x_2:


//--------------------- .nv.shared.reserved.0     --------------------------
	.section	.nv.shared.reserved.0,"aw",@nobits
	.weak		__nv_reservedSMEM_offset_0_alias
	.size		__nv_reservedSMEM_offset_0_alias, 0, 64
	.other		__nv_reservedSMEM_offset_0_alias,@"STO_CUDA_RESERVED_SHARED STV_DEFAULT"
__nv_reservedSMEM_offset_0_alias:
	.zero		0
	.zero		64


//--------------------- .nv.constant0._Z11set_currentiPfS_S_ --------------------------
	.section	.nv.constant0._Z11set_currentiPfS_S_,"a",@progbits
	.sectionflags	@""
	.align	4
.nv.constant0._Z11set_currentiPfS_S_:
	.zero		928


//--------------------- SYMBOLS --------------------------

	.type		.nv.reservedSmem.offset0,@object
	.size		.nv.reservedSmem.offset0,0x4
